//
// Generated by NVIDIA NVVM Compiler
//
// Compiler Build ID: CL-36424714
// Cuda compilation tools, release 13.0, V13.0.88
// Based on NVVM 20.0.0
//

.version 9.0
.target sm_100
.address_size 64

	// .globl	_Z6calcPiPiPd

.visible .entry _Z6calcPiPiPd(
	.param .u64 .ptr .align 1 _Z6calcPiPiPd_param_0,
	.param .u64 .ptr .align 1 _Z6calcPiPiPd_param_1
)
{
	.reg .pred 	%p<6>;
	.reg .b32 	%r<24>;
	.reg .b64 	%rd<5>;
	.reg .b64 	%fd<52>;

	ld.param.u64 	%rd2, [_Z6calcPiPiPd_param_0];
	ld.param.u64 	%rd1, [_Z6calcPiPiPd_param_1];
	cvta.to.global.u64 	%rd3, %rd2;
	ld.global.u32 	%r1, [%rd3];
	cvt.rn.f64.s32 	%fd12, %r1;
	rcp.rn.f64 	%fd1, %fd12;
	setp.lt.s32 	%p1, %r1, 1;
	mov.f64 	%fd51, 0d0000000000000000;
	@%p1 bra 	$L__BB0_7;
	and.b32  	%r2, %r1, 3;
	setp.lt.u32 	%p2, %r1, 4;
	mov.f64 	%fd51, 0d0000000000000000;
	mov.b32 	%r23, 0;
	@%p2 bra 	$L__BB0_4;
	and.b32  	%r23, %r1, 2147483644;
	neg.s32 	%r20, %r23;
	mov.f64 	%fd46, 0d0000000000000000;
	mov.b32 	%r19, 1;
	mov.f64 	%fd51, %fd46;
$L__BB0_3:
	add.f64 	%fd16, %fd46, 0d3FE0000000000000;
	mul.f64 	%fd17, %fd1, %fd16;
	fma.rn.f64 	%fd18, %fd17, %fd17, 0d3FF0000000000000;
	mov.f64 	%fd19, 0d4010000000000000;
	div.rn.f64 	%fd20, %fd19, %fd18;
	add.f64 	%fd21, %fd51, %fd20;
	add.s32 	%r17, %r19, 2;
	cvt.rn.f64.u32 	%fd22, %r19;
	add.f64 	%fd23, %fd22, 0d3FE0000000000000;
	mul.f64 	%fd24, %fd1, %fd23;
	fma.rn.f64 	%fd25, %fd24, %fd24, 0d3FF0000000000000;
	div.rn.f64 	%fd26, %fd19, %fd25;
	add.f64 	%fd27, %fd21, %fd26;
	add.s32 	%r18, %r19, 1;
	cvt.rn.f64.u32 	%fd28, %r18;
	add.f64 	%fd29, %fd28, 0d3FE0000000000000;
	mul.f64 	%fd30, %fd1, %fd29;
	fma.rn.f64 	%fd31, %fd30, %fd30, 0d3FF0000000000000;
	div.rn.f64 	%fd32, %fd19, %fd31;
	add.f64 	%fd33, %fd27, %fd32;
	cvt.rn.f64.u32 	%fd34, %r17;
	add.f64 	%fd35, %fd34, 0d3FE0000000000000;
	mul.f64 	%fd36, %fd1, %fd35;
	fma.rn.f64 	%fd37, %fd36, %fd36, 0d3FF0000000000000;
	div.rn.f64 	%fd38, %fd19, %fd37;
	add.f64 	%fd51, %fd33, %fd38;
	add.f64 	%fd46, %fd46, 0d4010000000000000;
	add.s32 	%r20, %r20, 4;
	add.s32 	%r19, %r19, 4;
	setp.ne.s32 	%p3, %r20, 0;
	@%p3 bra 	$L__BB0_3;
$L__BB0_4:
	setp.eq.s32 	%p4, %r2, 0;
	@%p4 bra 	$L__BB0_7;
	neg.s32 	%r22, %r2;
$L__BB0_6:
	.pragma "nounroll";
	cvt.rn.f64.u32 	%fd39, %r23;
	add.f64 	%fd40, %fd39, 0d3FE0000000000000;
	mul.f64 	%fd41, %fd1, %fd40;
	fma.rn.f64 	%fd42, %fd41, %fd41, 0d3FF0000000000000;
	mov.f64 	%fd43, 0d4010000000000000;
	div.rn.f64 	%fd44, %fd43, %fd42;
	add.f64 	%fd51, %fd51, %fd44;
	add.s32 	%r23, %r23, 1;
	add.s32 	%r22, %r22, 1;
	setp.ne.s32 	%p5, %r22, 0;
	@%p5 bra 	$L__BB0_6;
$L__BB0_7:
	cvta.to.global.u64 	%rd4, %rd1;
	fma.rn.f64 	%fd45, %fd1, %fd51, 0dC00921FB54442D18;
	st.global.f64 	[%rd4], %fd45;
	ret;

}


// ===== COMPILED SASS (sm_100) =====

	.target	sm_100

	.elftype	@"ET_EXEC"


//--------------------- .note.nv.tkinfo           --------------------------
	.section	.note.nv.tkinfo,"",@"SHT_NOTE"
	.sectionflags	@"SHF_NOTE_NV_TKINFO"
	.tkinfo
        /*0018*/ 	.word	0x00000002
        /*0030*/ 	.string	""
        /*0030*/ 	.string	"ptxas"
        /*0030*/ 	.string	"Cuda compilation tools, release 13.0, V13.0.88"
        /*0030*/ 	.string	"Build cuda_13.0.r13.0/compiler.36424714_0"
        /*0030*/ 	.string	"-arch sm_100 -m 64 "



//--------------------- .note.nv.cuinfo           --------------------------
	.section	.note.nv.cuinfo,"",@"SHT_NOTE"
	.sectionflags	@"SHF_NOTE_NV_CUINFO"
        /*0018*/ 	.short	0x0002
        /*001a*/ 	.short	0x0064
        /*001c*/ 	.short	0x0082
	.zero		2


//--------------------- .nv.info                  --------------------------
	.section	.nv.info,"",@"SHT_CUDA_INFO"
	.align	4


	//----- nvinfo : EIATTR_REGCOUNT
	.align		4
        /*0000*/ 	.byte	0x04, 0x2f
        /*0002*/ 	.short	(.L_1 - .L_0)
	.align		4
.L_0:
        /*0004*/ 	.word	index@(_Z6calcPiPiPd)
        /*0008*/ 	.word	0x00000020


	//----- nvinfo : EIATTR_FRAME_SIZE
	.align		4
.L_1:
        /*000c*/ 	.byte	0x04, 0x11
        /*000e*/ 	.short	(.L_3 - .L_2)
	.align		4
.L_2:
        /*0010*/ 	.word	index@($__internal_1_$__cuda_sm20_div_rn_f64_full)
        /*0014*/ 	.word	0x00000000


	//----- nvinfo : EIATTR_FRAME_SIZE
	.align		4
.L_3:
        /*0018*/ 	.byte	0x04, 0x11
        /*001a*/ 	.short	(.L_5 - .L_4)
	.align		4
.L_4:
        /*001c*/ 	.word	index@($__internal_0_$__cuda_sm20_dblrcp_rn_slowpath_v3)
        /*0020*/ 	.word	0x00000000


	//----- nvinfo : EIATTR_FRAME_SIZE
	.align		4
.L_5:
        /*0024*/ 	.byte	0x04, 0x11
        /*0026*/ 	.short	(.L_7 - .L_6)
	.align		4
.L_6:
        /*0028*/ 	.word	index@(_Z6calcPiPiPd)
        /*002c*/ 	.word	0x00000000


	//----- nvinfo : EIATTR_MIN_STACK_SIZE
	.align		4
.L_7:
        /*0030*/ 	.byte	0x04, 0x12
        /*0032*/ 	.short	(.L_9 - .L_8)
	.align		4
.L_8:
        /*0034*/ 	.word	index@(_Z6calcPiPiPd)
        /*0038*/ 	.word	0x00000000
.L_9:


//--------------------- .nv.compat                --------------------------
	.section	.nv.compat,"",@"SHT_CUDA_COMPAT_INFO"
	.align	4
        /*0000*/ 	.byte	0x02, 0x09, 0x00, 0x00, 0x02, 0x02, 0x01, 0x00, 0x02, 0x05, 0x05, 0x00, 0x03, 0x07, 0x01, 0x01
        /*0010*/ 	.byte	0x02, 0x03, 0x00, 0x00, 0x02, 0x06, 0x01, 0x00, 0x04, 0x0b, 0x08, 0x00, 0x01, 0x00, 0x00, 0x00
        /*0020*/ 	.byte	0x00, 0x00, 0x00, 0x00


//--------------------- .nv.info._Z6calcPiPiPd    --------------------------
	.section	.nv.info._Z6calcPiPiPd,"",@"SHT_CUDA_INFO"
	.sectionflags	@""
	.align	4


	//----- nvinfo : EIATTR_CUDA_API_VERSION
	.align		4
        /*0000*/ 	.byte	0x04, 0x37
        /*0002*/ 	.short	(.L_11 - .L_10)
.L_10:
        /*0004*/ 	.word	0x00000082


	//----- nvinfo : EIATTR_KPARAM_INFO
	.align		4
.L_11:
        /*0008*/ 	.byte	0x04, 0x17
        /*000a*/ 	.short	(.L_13 - .L_12)
.L_12:
        /*000c*/ 	.word	0x00000000
        /*0010*/ 	.short	0x0001
        /*0012*/ 	.short	0x0008
        /*0014*/ 	.byte	0x00, 0xf5, 0x21, 0x00


	//----- nvinfo : EIATTR_KPARAM_INFO
	.align		4
.L_13:
        /*0018*/ 	.byte	0x04, 0x17
        /*001a*/ 	.short	(.L_15 - .L_14)
.L_14:
        /*001c*/ 	.word	0x00000000
        /*0020*/ 	.short	0x0000
        /*0022*/ 	.short	0x0000
        /*0024*/ 	.byte	0x00, 0xf5, 0x21, 0x00


	//----- nvinfo : EIATTR_SPARSE_MMA_MASK
	.align		4
.L_15:
        /*0028*/ 	.byte	0x03, 0x50
        /*002a*/ 	.short	0x0000


	//----- nvinfo : EIATTR_MAXREG_COUNT
	.align		4
        /*002c*/ 	.byte	0x03, 0x1b
        /*002e*/ 	.short	0x00ff


	//----- nvinfo : EIATTR_MERCURY_ISA_VERSION
	.align		4
        /*0030*/ 	.byte	0x03, 0x5f
        /*0032*/ 	.short	0x0101


	//----- nvinfo : EIATTR_VRC_CTA_INIT_COUNT
	.align		4
        /*0034*/ 	.byte	0x02, 0x4a
	.zero		1
	.zero		1


	//----- nvinfo : EIATTR_EXIT_INSTR_OFFSETS
	.align		4
        /*0038*/ 	.byte	0x04, 0x1c
        /*003a*/ 	.short	(.L_17 - .L_16)


	//   ....[0]....
.L_16:
        /*003c*/ 	.word	0x000009d0


	//----- nvinfo : EIATTR_CRS_STACK_SIZE
	.align		4
.L_17:
        /*0040*/ 	.byte	0x04, 0x1e
        /*0042*/ 	.short	(.L_19 - .L_18)
.L_18:
        /*0044*/ 	.word	0x00000000


	//----- nvinfo : EIATTR_CBANK_PARAM_SIZE
	.align		4
.L_19:
        /*0048*/ 	.byte	0x03, 0x19
        /*004a*/ 	.short	0x0010


	//----- nvinfo : EIATTR_PARAM_CBANK
	.align		4
        /*004c*/ 	.byte	0x04, 0x0a
        /*004e*/ 	.short	(.L_21 - .L_20)
	.align		4
.L_20:
        /*0050*/ 	.word	index@(.nv.constant0._Z6calcPiPiPd)
        /*0054*/ 	.short	0x0380
        /*0056*/ 	.short	0x0010


	//----- nvinfo : EIATTR_SW_WAR
	.align		4
.L_21:
        /*0058*/ 	.byte	0x04, 0x36
        /*005a*/ 	.short	(.L_23 - .L_22)
.L_22:
        /*005c*/ 	.word	0x00000008
.L_23:


//--------------------- .nv.callgraph             --------------------------
	.section	.nv.callgraph,"",@"SHT_CUDA_CALLGRAPH"
	.align	4
	.sectionentsize	8
	.align		4
        /*0000*/ 	.word	0x00000000
	.align		4
        /*0004*/ 	.word	0xffffffff
	.align		4
        /*0008*/ 	.word	0x00000000
	.align		4
        /*000c*/ 	.word	0xfffffffe
	.align		4
        /*0010*/ 	.word	0x00000000
	.align		4
        /*0014*/ 	.word	0xfffffffd
	.align		4
        /*0018*/ 	.word	0x00000000
	.align		4
        /*001c*/ 	.word	0xfffffffc


//--------------------- .text._Z6calcPiPiPd       --------------------------
	.section	.text._Z6calcPiPiPd,"ax",@progbits
	.align	128
        .global         _Z6calcPiPiPd
        .type           _Z6calcPiPiPd,@function
        .size           _Z6calcPiPiPd,(.L_x_20 - _Z6calcPiPiPd)
        .other          _Z6calcPiPiPd,@"STO_CUDA_ENTRY STV_DEFAULT"
_Z6calcPiPiPd:
.text._Z6calcPiPiPd:
[----:B------:R-:W-:Y:S08]  /*0000*/  LDC R1, c[0x0][0x37c] ;  /* 0x0000df00ff017b82 */ /* 0x000ff00000000800 */
[----:B------:R-:W0:Y:S01]  /*0010*/  LDC.64 R2, c[0x0][0x380] ;  /* 0x0000e000ff027b82 */ /* 0x000e220000000a00 */
[----:B------:R-:W0:Y:S02]  /*0020*/  LDCU.64 UR8, c[0x0][0x358] ;  /* 0x00006b00ff0877ac */ /* 0x000e240008000a00 */
[----:B0-----:R-:W2:Y:S02]  /*0030*/  LDG.E R0, desc[UR8][R2.64] ;  /* 0x0000000802007981 */ /* 0x001ea4000c1e1900 */
[----:B--2---:R-:W0:Y:S08]  /*0040*/  I2F.F64 R4, R0 ;  /* 0x0000000000047312 */ /* 0x004e300000201c00 */
[----:B0-----:R-:W0:Y:S01]  /*0050*/  MUFU.RCP64H R7, R5 ;  /* 0x0000000500077308 */ /* 0x001e220000001800 */
[----:B------:R-:W-:-:S05]  /*0060*/  VIADD R6, R5, 0x300402 ;  /* 0x0030040205067836 */ /* 0x000fca0000000000 */
[----:B------:R-:W-:Y:S01]  /*0070*/  FSETP.GEU.AND P0, PT, |R6|, 5.8789094863358348022e-39, PT ;  /* 0x004004020600780b */ /* 0x000fe20003f0e200 */
[----:B0-----:R-:W-:-:S08]  /*0080*/  DFMA R8, -R4, R6, 1 ;  /* 0x3ff000000408742b */ /* 0x001fd00000000106 */
[----:B------:R-:W-:-:S08]  /*0090*/  DFMA R8, R8, R8, R8 ;  /* 0x000000080808722b */ /* 0x000fd00000000008 */
[----:B------:R-:W-:-:S08]  /*00a0*/  DFMA R8, R6, R8, R6 ;  /* 0x000000080608722b */ /* 0x000fd00000000006 */
[----:B------:R-:W-:-:S08]  /*00b0*/  DFMA R10, -R4, R8, 1 ;  /* 0x3ff00000040a742b */ /* 0x000fd00000000108 */
[----:B------:R-:W-:Y:S01]  /*00c0*/  DFMA R10, R8, R10, R8 ;  /* 0x0000000a080a722b */ /* 0x000fe20000000008 */
[----:B------:R-:W-:Y:S10]  /*00d0*/  @P0 BRA `(.L_x_0) ;  /* 0x0000000000100947 */ /* 0x000ff40003800000 */
[----:B------:R-:W-:-:S05]  /*00e0*/  LOP3.LUT R2, R5, 0x7fffffff, RZ, 0xc0, !PT ;  /* 0x7fffffff05027812 */ /* 0x000fca00078ec0ff */
[----:B------:R-:W-:Y:S01]  /*00f0*/  VIADD R8, R2, 0xfff00000 ;  /* 0xfff0000002087836 */ /* 0x000fe20000000000 */
[----:B------:R-:W-:-:S07]  /*0100*/  MOV R2, 0x120 ;  /* 0x0000012000027802 */ /* 0x000fce0000000f00 */
[----:B------:R-:W-:Y:S05]  /*0110*/  CALL.REL.NOINC `($__internal_0_$__cuda_sm20_dblrcp_rn_slowpath_v3) ;  /* 0x0000000800307944 */ /* 0x000fea0003c00000 */
.L_x_0:
[----:B------:R-:W-:Y:S02]  /*0120*/  ISETP.GE.AND P0, PT, R0, 0x1, PT ;  /* 0x000000010000780c */ /* 0x000fe40003f06270 */
[----:B------:R-:W-:-:S11]  /*0130*/  CS2R R22, SRZ ;  /* 0x0000000000167805 */ /* 0x000fd6000001ff00 */
[----:B------:R-:W-:Y:S05]  /*0140*/  @!P0 BRA `(.L_x_1) ;  /* 0x00000008000c8947 */ /* 0x000fea0003800000 */
[C---:B------:R-:W-:Y:S01]  /*0150*/  ISETP.GE.U32.AND P0, PT, R0.reuse, 0x4, PT ;  /* 0x000000040000780c */ /* 0x040fe20003f06070 */
[----:B------:R-:W-:Y:S01]  /*0160*/  UMOV UR4, URZ ;  /* 0x000000ff00047c82 */ /* 0x000fe20008000000 */
[----:B------:R-:W-:Y:S01]  /*0170*/  UMOV UR7, 0x40100000 ;  /* 0x4010000000077882 */ /* 0x000fe20000000000 */
[----:B------:R-:W-:Y:S01]  /*0180*/  LOP3.LUT R2, R0, 0x3, RZ, 0xc0, !PT ;  /* 0x0000000300027812 */ /* 0x000fe200078ec0ff */
[----:B------:R-:W-:Y:S01]  /*0190*/  IMAD.MOV.U32 R3, RZ, RZ, RZ ;  /* 0x000000ffff037224 */ /* 0x000fe200078e00ff */
[----:B------:R-:W-:-:S08]  /*01a0*/  CS2R R22, SRZ ;  /* 0x0000000000167805 */ /* 0x000fd0000001ff00 */
[----:B------:R-:W-:Y:S05]  /*01b0*/  @!P0 BRA `(.L_x_2) ;  /* 0x00000004007c8947 */ /* 0x000fea0003800000 */
[----:B------:R-:W-:Y:S02]  /*01c0*/  LOP3.LUT R3, R0, 0x7ffffffc, RZ, 0xc0, !PT ;  /* 0x7ffffffc00037812 */ /* 0x000fe400078ec0ff */
[----:B------:R-:W-:Y:S02]  /*01d0*/  CS2R R8, SRZ ;  /* 0x0000000000087805 */ /* 0x000fe4000001ff00 */
[----:B------:R-:W-:Y:S01]  /*01e0*/  CS2R R22, SRZ ;  /* 0x0000000000167805 */ /* 0x000fe2000001ff00 */
[----:B------:R-:W-:Y:S01]  /*01f0*/  UMOV UR5, 0x1 ;  /* 0x0000000100057882 */ /* 0x000fe20000000000 */
[----:B------:R-:W-:-:S07]  /*0200*/  IMAD.MOV R4, RZ, RZ, -R3 ;  /* 0x000000ffff047224 */ /* 0x000fce00078e0a03 */
.L_x_7:
[----:B------:R-:W-:Y:S01]  /*0210*/  DADD R6, R8, 0.5 ;  /* 0x3fe0000008067429 */ /* 0x000fe20000000000 */
[----:B------:R-:W-:-:S05]  /*0220*/  VIADD R4, R4, 0x4 ;  /* 0x0000000404047836 */ /* 0x000fca0000000000 */
[----:B------:R-:W-:Y:S02]  /*0230*/  ISETP.NE.AND P1, PT, R4, RZ, PT ;  /* 0x000000ff0400720c */ /* 0x000fe40003f25270 */
[----:B------:R-:W-:-:S08]  /*0240*/  DMUL R6, R6, R10 ;  /* 0x0000000a06067228 */ /* 0x000fd00000000000 */
[----:B------:R-:W-:Y:S01]  /*0250*/  DFMA R14, R6, R6, 1 ;  /* 0x3ff00000060e742b */ /* 0x000fe20000000006 */
[----:B------:R-:W-:-:S05]  /*0260*/  IMAD.MOV.U32 R6, RZ, RZ, 0x1 ;  /* 0x00000001ff067424 */ /* 0x000fca00078e00ff */
[----:B------:R-:W0:Y:S02]  /*0270*/  MUFU.RCP64H R7, R15 ;  /* 0x0000000f00077308 */ /* 0x000e240000001800 */
[----:B0-----:R-:W-:-:S08]  /*0280*/  DFMA R12, -R14, R6, 1 ;  /* 0x3ff000000e0c742b */ /* 0x001fd00000000106 */
[----:B------:R-:W-:-:S08]  /*0290*/  DFMA R12, R12, R12, R12 ;  /* 0x0000000c0c0c722b */ /* 0x000fd0000000000c */
[----:B------:R-:W-:-:S08]  /*02a0*/  DFMA R12, R6, R12, R6 ;  /* 0x0000000c060c722b */ /* 0x000fd00000000006 */
[----:B------:R-:W-:-:S08]  /*02b0*/  DFMA R6, -R14, R12, 1 ;  /* 0x3ff000000e06742b */ /* 0x000fd0000000010c */
[----:B------:R-:W-:-:S08]  /*02c0*/  DFMA R6, R12, R6, R12 ;  /* 0x000000060c06722b */ /* 0x000fd0000000000c */
[----:B------:R-:W-:-:S08]  /*02d0*/  DMUL R12, R6, 4 ;  /* 0x40100000060c7828 */ /* 0x000fd00000000000 */
[----:B------:R-:W-:-:S08]  /*02e0*/  DFMA R16, -R14, R12, 4 ;  /* 0x401000000e10742b */ /* 0x000fd0000000010c */
[----:B------:R-:W-:-:S10]  /*02f0*/  DFMA R6, R6, R16, R12 ;  /* 0x000000100606722b */ /* 0x000fd4000000000c */
[----:B------:R-:W-:-:S05]  /*0300*/  FFMA R0, RZ, R15, R7 ;  /* 0x0000000fff007223 */ /* 0x000fca0000000007 */
[----:B------:R-:W-:-:S13]  /*0310*/  FSETP.GT.AND P0, PT, |R0|, 1.469367938527859385e-39, PT ;  /* 0x001000000000780b */ /* 0x000fda0003f04200 */
[----:B------:R-:W-:Y:S05]  /*0320*/  @P0 BRA `(.L_x_3) ;  /* 0x0000000000100947 */ /* 0x000fea0003800000 */
[----:B------:R-:W-:-:S07]  /*0330*/  MOV R0, 0x350 ;  /* 0x0000035000007802 */ /* 0x000fce0000000f00 */
[----:B------:R-:W-:Y:S05]  /*0340*/  CALL.REL.NOINC `($__internal_1_$__cuda_sm20_div_rn_f64_full) ;  /* 0x0000000800407944 */ /* 0x000fea0003c00000 */
[----:B------:R-:W-:Y:S02]  /*0350*/  IMAD.MOV.U32 R6, RZ, RZ, R12 ;  /* 0x000000ffff067224 */ /* 0x000fe400078e000c */
[----:B------:R-:W-:-:S07]  /*0360*/  IMAD.MOV.U32 R7, RZ, RZ, R13 ;  /* 0x000000ffff077224 */ /* 0x000fce00078e000d */
.L_x_3:
[----:B------:R-:W0:Y:S01]  /*0370*/  I2F.F64.U32 R12, UR5 ;  /* 0x00000005000c7d12 */ /* 0x000e220008201800 */
[----:B------:R-:W-:Y:S01]  /*0380*/  UIADD3 UR10, UPT, UPT, UR5, 0x2, URZ ;  /* 0x00000002050a7890 */ /* 0x000fe2000fffe0ff */
[----:B------:R-:W-:Y:S02]  /*0390*/  DADD R22, R6, R22 ;  /* 0x0000000006167229 */ /* 0x000fe40000000016 */
[----:B0-----:R-:W-:-:S08]  /*03a0*/  DADD R12, R12, 0.5 ;  /* 0x3fe000000c0c7429 */ /* 0x001fd00000000000 */
        /* <DEDUP_REMOVED lines=17> */
.L_x_4:
[----:B------:R-:W-:Y:S01]  /*04c0*/  UIADD3 UR6, UPT, UPT, UR5, 0x1, URZ ;  /* 0x0000000105067890 */ /* 0x000fe2000fffe0ff */
[----:B------:R-:W-:-:S08]  /*04d0*/  DADD R22, R22, R12 ;  /* 0x0000000016167229 */ /* 0x000fd0000000000c */
[----:B------:R-:W0:Y:S02]  /*04e0*/  I2F.F64.U32 R6, UR6 ;  /* 0x0000000600067d12 */ /* 0x000e240008201800 */
        /* <DEDUP_REMOVED lines=20> */
.L_x_5:
[----:B------:R-:W0:Y:S01]  /*0630*/  I2F.F64.U32 R12, UR10 ;  /* 0x0000000a000c7d12 */ /* 0x000e220008201800 */
        /* <DEDUP_REMOVED lines=19> */
.L_x_6:
[----:B------:R-:W-:Y:S01]  /*0770*/  UIADD3 UR5, UPT, UPT, UR5, 0x4, URZ ;  /* 0x0000000405057890 */ /* 0x000fe2000fffe0ff */
[----:B------:R-:W-:Y:S02]  /*0780*/  DADD R22, R22, R12 ;  /* 0x0000000016167229 */ /* 0x000fe4000000000c */
[----:B------:R-:W-:Y:S01]  /*0790*/  DADD R8, R8, 4 ;  /* 0x4010000008087429 */ /* 0x000fe20000000000 */
[----:B------:R-:W-:Y:S10]  /*07a0*/  @P1 BRA `(.L_x_7) ;  /* 0xfffffff800981947 */ /* 0x000ff4000383ffff */
.L_x_2:
[----:B------:R-:W-:-:S13]  /*07b0*/  ISETP.NE.AND P0, PT, R2, RZ, PT ;  /* 0x000000ff0200720c */ /* 0x000fda0003f05270 */
[----:B------:R-:W-:Y:S05]  /*07c0*/  @!P0 BRA `(.L_x_1) ;  /* 0x00000000006c8947 */ /* 0x000fea0003800000 */
[----:B------:R-:W-:-:S07]  /*07d0*/  IMAD.MOV R2, RZ, RZ, -R2 ;  /* 0x000000ffff027224 */ /* 0x000fce00078e0a02 */
.L_x_9:
[----:B------:R-:W0:Y:S01]  /*07e0*/  I2F.F64.U32 R4, R3 ;  /* 0x0000000300047312 */ /* 0x000e220000201800 */
[----:B------:R-:W-:-:S05]  /*07f0*/  VIADD R2, R2, 0x1 ;  /* 0x0000000102027836 */ /* 0x000fca0000000000 */
[----:B------:R-:W-:Y:S01]  /*0800*/  ISETP.NE.AND P1, PT, R2, RZ, PT ;  /* 0x000000ff0200720c */ /* 0x000fe20003f25270 */
        /* <DEDUP_REMOVED lines=20> */
.L_x_8:
[----:B------:R-:W-:Y:S01]  /*0950*/  DADD R22, R4, R22 ;  /* 0x0000000004167229 */ /* 0x000fe20000000016 */
[----:B------:R-:W-:Y:S01]  /*0960*/  VIADD R3, R3, 0x1 ;  /* 0x0000000103037836 */ /* 0x000fe20000000000 */
[----:B------:R-:W-:Y:S09]  /*0970*/  @P1 BRA `(.L_x_9) ;  /* 0xfffffffc00981947 */ /* 0x000ff2000383ffff */
.L_x_1:
[----:B------:R-:W0:Y:S01]  /*0980*/  LDC.64 R2, c[0x0][0x388] ;  /* 0x0000e200ff027b82 */ /* 0x000e220000000a00 */
[----:B------:R-:W-:Y:S01]  /*0990*/  UMOV UR10, 0x54442d18 ;  /* 0x54442d18000a7882 */ /* 0x000fe20000000000 */
[----:B------:R-:W-:Y:S02]  /*09a0*/  UMOV UR11, 0x400921fb ;  /* 0x400921fb000b7882 */ /* 0x000fe40000000000 */
[----:B------:R-:W-:-:S07]  /*09b0*/  DFMA R10, R10, R22, -UR10 ;  /* 0x8000000a0a0a7e2b */ /* 0x000fce0008000016 */
[----:B0-----:R-:W-:Y:S01]  /*09c0*/  STG.E.64 desc[UR8][R2.64], R10 ;  /* 0x0000000a02007986 */ /* 0x001fe2000c101b08 */
[----:B------:R-:W-:Y:S05]  /*09d0*/  EXIT ;  /* 0x000000000000794d */ /* 0x000fea0003800000 */
        .weak           $__internal_0_$__cuda_sm20_dblrcp_rn_slowpath_v3
        .type           $__internal_0_$__cuda_sm20_dblrcp_rn_slowpath_v3,@function
        .size           $__internal_0_$__cuda_sm20_dblrcp_rn_slowpath_v3,($__internal_1_$__cuda_sm20_div_rn_f64_full - $__internal_0_$__cuda_sm20_dblrcp_rn_slowpath_v3)
$__internal_0_$__cuda_sm20_dblrcp_rn_slowpath_v3:
[----:B------:R-:W-:-:S14]  /*09e0*/  DSETP.GTU.AND P0, PT, |R4|, +INF , PT ;  /* 0x7ff000000400742a */ /* 0x000fdc0003f0c200 */
[----:B------:R-:W-:Y:S05]  /*09f0*/  @P0 BRA `(.L_x_10) ;  /* 0x00000000007c0947 */ /* 0x000fea0003800000 */
[----:B------:R-:W-:-:S05]  /*0a00*/  LOP3.LUT R3, R5, 0x7fffffff, RZ, 0xc0, !PT ;  /* 0x7fffffff05037812 */ /* 0x000fca00078ec0ff */
[----:B------:R-:W-:-:S05]  /*0a10*/  VIADD R6, R3, 0xffffffff ;  /* 0xffffffff03067836 */ /* 0x000fca0000000000 */
[----:B------:R-:W-:-:S13]  /*0a20*/  ISETP.GE.U32.AND P0, PT, R6, 0x7fefffff, PT ;  /* 0x7fefffff0600780c */ /* 0x000fda0003f06070 */
[----:B------:R-:W-:Y:S01]  /*0a30*/  @P0 LOP3.LUT R7, R5, 0x7ff00000, RZ, 0x3c, !PT ;  /* 0x7ff0000005070812 */ /* 0x000fe200078e3cff */
[----:B------:R-:W-:Y:S01]  /*0a40*/  @P0 IMAD.MOV.U32 R6, RZ, RZ, RZ ;  /* 0x000000ffff060224 */ /* 0x000fe200078e00ff */
[----:B------:R-:W-:Y:S06]  /*0a50*/  @P0 BRA `(.L_x_11) ;  /* 0x00000000006c0947 */ /* 0x000fec0003800000 */
[----:B------:R-:W-:-:S13]  /*0a60*/  ISETP.GE.U32.AND P0, PT, R3, 0x1000001, PT ;  /* 0x010000010300780c */ /* 0x000fda0003f06070 */
[----:B------:R-:W-:Y:S05]  /*0a70*/  @!P0 BRA `(.L_x_12) ;  /* 0x0000000000348947 */ /* 0x000fea0003800000 */
[----:B------:R-:W-:Y:S02]  /*0a80*/  VIADD R7, R5, 0xc0200000 ;  /* 0xc020000005077836 */ /* 0x000fe40000000000 */
[----:B------:R-:W-:Y:S02]  /*0a90*/  IMAD.MOV.U32 R6, RZ, RZ, R4 ;  /* 0x000000ffff067224 */ /* 0x000fe400078e0004 */
[----:B------:R-:W0:Y:S04]  /*0aa0*/  MUFU.RCP64H R9, R7 ;  /* 0x0000000700097308 */ /* 0x000e280000001800 */
[----:B0-----:R-:W-:-:S08]  /*0ab0*/  DFMA R10, -R6, R8, 1 ;  /* 0x3ff00000060a742b */ /* 0x001fd00000000108 */
[----:B------:R-:W-:-:S08]  /*0ac0*/  DFMA R10, R10, R10, R10 ;  /* 0x0000000a0a0a722b */ /* 0x000fd0000000000a */
[----:B------:R-:W-:-:S08]  /*0ad0*/  DFMA R10, R8, R10, R8 ;  /* 0x0000000a080a722b */ /* 0x000fd00000000008 */
[----:B------:R-:W-:-:S08]  /*0ae0*/  DFMA R8, -R6, R10, 1 ;  /* 0x3ff000000608742b */ /* 0x000fd0000000010a */
[----:B------:R-:W-:-:S08]  /*0af0*/  DFMA R8, R10, R8, R10 ;  /* 0x000000080a08722b */ /* 0x000fd0000000000a */
[----:B------:R-:W-:-:S08]  /*0b00*/  DMUL R8, R8, 2.2250738585072013831e-308 ;  /* 0x0010000008087828 */ /* 0x000fd00000000000 */
[----:B------:R-:W-:-:S08]  /*0b10*/  DFMA R4, -R4, R8, 1 ;  /* 0x3ff000000404742b */ /* 0x000fd00000000108 */
[----:B------:R-:W-:-:S08]  /*0b20*/  DFMA R4, R4, R4, R4 ;  /* 0x000000040404722b */ /* 0x000fd00000000004 */
[----:B------:R-:W-:Y:S01]  /*0b30*/  DFMA R6, R8, R4, R8 ;  /* 0x000000040806722b */ /* 0x000fe20000000008 */
[----:B------:R-:W-:Y:S10]  /*0b40*/  BRA `(.L_x_11) ;  /* 0x0000000000307947 */ /* 0x000ff40003800000 */
.L_x_12:
[----:B------:R-:W-:Y:S01]  /*0b50*/  DMUL R4, R4, 8.11296384146066816958e+31 ;  /* 0x4690000004047828 */ /* 0x000fe20000000000 */
[----:B------:R-:W-:-:S05]  /*0b60*/  IMAD.MOV.U32 R6, RZ, RZ, R8 ;  /* 0x000000ffff067224 */ /* 0x000fca00078e0008 */
[----:B------:R-:W0:Y:S02]  /*0b70*/  MUFU.RCP64H R7, R5 ;  /* 0x0000000500077308 */ /* 0x000e240000001800 */
[----:B0-----:R-:W-:-:S08]  /*0b80*/  DFMA R8, -R4, R6, 1 ;  /* 0x3ff000000408742b */ /* 0x001fd00000000106 */
[----:B------:R-:W-:-:S08]  /*0b90*/  DFMA R8, R8, R8, R8 ;  /* 0x000000080808722b */ /* 0x000fd00000000008 */
[----:B------:R-:W-:-:S08]  /*0ba0*/  DFMA R8, R6, R8, R6 ;  /* 0x000000080608722b */ /* 0x000fd00000000006 */
[----:B------:R-:W-:-:S08]  /*0bb0*/  DFMA R6, -R4, R8, 1 ;  /* 0x3ff000000406742b */ /* 0x000fd00000000108 */
[----:B------:R-:W-:-:S08]  /*0bc0*/  DFMA R6, R8, R6, R8 ;  /* 0x000000060806722b */ /* 0x000fd00000000008 */
[----:B------:R-:W-:Y:S01]  /*0bd0*/  DMUL R6, R6, 8.11296384146066816958e+31 ;  /* 0x4690000006067828 */ /* 0x000fe20000000000 */
[----:B------:R-:W-:Y:S10]  /*0be0*/  BRA `(.L_x_11) ;  /* 0x0000000000087947 */ /* 0x000ff40003800000 */
.L_x_10:
[----:B------:R-:W-:Y:S01]  /*0bf0*/  LOP3.LUT R7, R5, 0x80000, RZ, 0xfc, !PT ;  /* 0x0008000005077812 */ /* 0x000fe200078efcff */
[----:B------:R-:W-:-:S07]  /*0c00*/  IMAD.MOV.U32 R6, RZ, RZ, R4 ;  /* 0x000000ffff067224 */ /* 0x000fce00078e0004 */
.L_x_11:
[----:B------:R-:W-:Y:S02]  /*0c10*/  IMAD.MOV.U32 R3, RZ, RZ, 0x0 ;  /* 0x00000000ff037424 */ /* 0x000fe400078e00ff */
[----:B------:R-:W-:Y:S02]  /*0c20*/  IMAD.MOV.U32 R10, RZ, RZ, R6 ;  /* 0x000000ffff0a7224 */ /* 0x000fe400078e0006 */
[----:B------:R-:W-:Y:S01]  /*0c30*/  IMAD.MOV.U32 R11, RZ, RZ, R7 ;  /* 0x000000ffff0b7224 */ /* 0x000fe200078e0007 */
[----:B------:R-:W-:Y:S06]  /*0c40*/  RET.REL.NODEC R2 `(_Z6calcPiPiPd) ;  /* 0xfffffff002ec7950 */ /* 0x000fec0003c3ffff */
        .weak           $__internal_1_$__cuda_sm20_div_rn_f64_full
        .type           $__internal_1_$__cuda_sm20_div_rn_f64_full,@function
        .size           $__internal_1_$__cuda_sm20_div_rn_f64_full,(.L_x_20 - $__internal_1_$__cuda_sm20_div_rn_f64_full)
$__internal_1_$__cuda_sm20_div_rn_f64_full:
[C---:B------:R-:W-:Y:S01]  /*0c50*/  FSETP.GEU.AND P0, PT, |R15|.reuse, 1.469367938527859385e-39, PT ;  /* 0x001000000f00780b */ /* 0x040fe20003f0e200 */
[----:B------:R-:W-:Y:S01]  /*0c60*/  IMAD.MOV.U32 R6, RZ, RZ, 0x1 ;  /* 0x00000001ff067424 */ /* 0x000fe200078e00ff */
[C---:B------:R-:W-:Y:S01]  /*0c70*/  LOP3.LUT R12, R15.reuse, 0x800fffff, RZ, 0xc0, !PT ;  /* 0x800fffff0f0c7812 */ /* 0x040fe200078ec0ff */
[----:B------:R-:W-:Y:S01]  /*0c80*/  IMAD.U32 R17, RZ, RZ, UR7 ;  /* 0x00000007ff117e24 */ /* 0x000fe2000f8e00ff */
[----:B------:R-:W-:Y:S01]  /*0c90*/  LOP3.LUT R24, R15, 0x7ff00000, RZ, 0xc0, !PT ;  /* 0x7ff000000f187812 */ /* 0x000fe200078ec0ff */
[----:B------:R-:W-:Y:S01]  /*0ca0*/  IMAD.U32 R16, RZ, RZ, UR4 ;  /* 0x00000004ff107e24 */ /* 0x000fe2000f8e00ff */
[----:B------:R-:W-:Y:S01]  /*0cb0*/  LOP3.LUT R13, R12, 0x3ff00000, RZ, 0xfc, !PT ;  /* 0x3ff000000c0d7812 */ /* 0x000fe200078efcff */
[----:B------:R-:W-:Y:S01]  /*0cc0*/  IMAD.MOV.U32 R12, RZ, RZ, R14 ;  /* 0x000000ffff0c7224 */ /* 0x000fe200078e000e */
[----:B------:R-:W-:Y:S01]  /*0cd0*/  LOP3.LUT R5, R17, 0x7ff00000, RZ, 0xc0, !PT ;  /* 0x7ff0000011057812 */ /* 0x000fe200078ec0ff */
[----:B------:R-:W-:-:S03]  /*0ce0*/  IMAD.MOV.U32 R18, RZ, RZ, R16 ;  /* 0x000000ffff127224 */ /* 0x000fc600078e0010 */
[----:B------:R-:W-:Y:S01]  /*0cf0*/  ISETP.GE.U32.AND P2, PT, R5, R24, PT ;  /* 0x000000180500720c */ /* 0x000fe20003f46070 */
[----:B------:R-:W-:-:S06]  /*0d00*/  @!P0 DMUL R12, R14, 8.98846567431157953865e+307 ;  /* 0x7fe000000e0c8828 */ /* 0x000fcc0000000000 */
[----:B------:R-:W0:Y:S02]  /*0d10*/  MUFU.RCP64H R7, R13 ;  /* 0x0000000d00077308 */ /* 0x000e240000001800 */
[----:B0-----:R-:W-:-:S08]  /*0d20*/  DFMA R20, R6, -R12, 1 ;  /* 0x3ff000000614742b */ /* 0x001fd0000000080c */
[----:B------:R-:W-:-:S08]  /*0d30*/  DFMA R20, R20, R20, R20 ;  /* 0x000000141414722b */ /* 0x000fd00000000014 */
[----:B------:R-:W-:Y:S01]  /*0d40*/  DFMA R20, R6, R20, R6 ;  /* 0x000000140614722b */ /* 0x000fe20000000006 */
[----:B------:R-:W-:Y:S02]  /*0d50*/  IMAD.MOV.U32 R6, RZ, RZ, 0x1ca00000 ;  /* 0x1ca00000ff067424 */ /* 0x000fe400078e00ff */
[----:B------:R-:W-:-:S03]  /*0d60*/  IMAD.MOV.U32 R7, RZ, RZ, R5 ;  /* 0x000000ffff077224 */ /* 0x000fc600078e0005 */
[----:B------:R-:W-:Y:S02]  /*0d70*/  SEL R19, R6, 0x63400000, !P2 ;  /* 0x6340000006137807 */ /* 0x000fe40005000000 */
[----:B------:R-:W-:Y:S01]  /*0d80*/  DFMA R26, R20, -R12, 1 ;  /* 0x3ff00000141a742b */ /* 0x000fe2000000080c */
[----:B------:R-:W-:Y:S02]  /*0d90*/  FSETP.GEU.AND P2, PT, |R17|, 1.469367938527859385e-39, PT ;  /* 0x001000001100780b */ /* 0x000fe40003f4e200 */
[----:B------:R-:W-:-:S05]  /*0da0*/  LOP3.LUT R19, R19, 0x800fffff, R17, 0xf8, !PT ;  /* 0x800fffff13137812 */ /* 0x000fca00078ef811 */
[----:B------:R-:W-:-:S06]  /*0db0*/  DFMA R26, R20, R26, R20 ;  /* 0x0000001a141a722b */ /* 0x000fcc0000000014 */
[----:B------:R-:W-:Y:S05]  /*0dc0*/  @P2 BRA `(.L_x_13) ;  /* 0x0000000000202947 */ /* 0x000fea0003800000 */
[----:B------:R-:W-:-:S04]  /*0dd0*/  LOP3.LUT R20, R15, 0x7ff00000, RZ, 0xc0, !PT ;  /* 0x7ff000000f147812 */ /* 0x000fc800078ec0ff */
[----:B------:R-:W-:Y:S01]  /*0de0*/  ISETP.GE.U32.AND P2, PT, R5, R20, PT ;  /* 0x000000140500720c */ /* 0x000fe20003f46070 */
[----:B------:R-:W-:-:S03]  /*0df0*/  IMAD.MOV.U32 R20, RZ, RZ, RZ ;  /* 0x000000ffff147224 */ /* 0x000fc600078e00ff */
[----:B------:R-:W-:-:S04]  /*0e00*/  SEL R7, R6, 0x63400000, !P2 ;  /* 0x6340000006077807 */ /* 0x000fc80005000000 */
[----:B------:R-:W-:-:S04]  /*0e10*/  LOP3.LUT R7, R7, 0x80000000, R17, 0xf8, !PT ;  /* 0x8000000007077812 */ /* 0x000fc800078ef811 */
[----:B------:R-:W-:-:S06]  /*0e20*/  LOP3.LUT R21, R7, 0x100000, RZ, 0xfc, !PT ;  /* 0x0010000007157812 */ /* 0x000fcc00078efcff */
[----:B------:R-:W-:-:S10]  /*0e30*/  DFMA R18, R18, 2, -R20 ;  /* 0x400000001212782b */ /* 0x000fd40000000814 */
[----:B------:R-:W-:-:S07]  /*0e40*/  LOP3.LUT R7, R19, 0x7ff00000, RZ, 0xc0, !PT ;  /* 0x7ff0000013077812 */ /* 0x000fce00078ec0ff */
.L_x_13:
[----:B------:R-:W-:Y:S01]  /*0e50*/  VIADD R25, R7, 0xffffffff ;  /* 0xffffffff07197836 */ /* 0x000fe20000000000 */
[----:B------:R-:W-:Y:S01]  /*0e60*/  @!P0 LOP3.LUT R24, R13, 0x7ff00000, RZ, 0xc0, !PT ;  /* 0x7ff000000d188812 */ /* 0x000fe200078ec0ff */
[----:B------:R-:W-:-:S03]  /*0e70*/  DMUL R28, R26, R18 ;  /* 0x000000121a1c7228 */ /* 0x000fc60000000000 */
[----:B------:R-:W-:Y:S01]  /*0e80*/  ISETP.GT.U32.AND P0, PT, R25, 0x7feffffe, PT ;  /* 0x7feffffe1900780c */ /* 0x000fe20003f04070 */
[----:B------:R-:W-:-:S04]  /*0e90*/  VIADD R25, R24, 0xffffffff ;  /* 0xffffffff18197836 */ /* 0x000fc80000000000 */
[----:B------:R-:W-:Y:S01]  /*0ea0*/  DFMA R20, R28, -R12, R18 ;  /* 0x8000000c1c14722b */ /* 0x000fe20000000012 */
[----:B------:R-:W-:-:S07]  /*0eb0*/  ISETP.GT.U32.OR P0, PT, R25, 0x7feffffe, P0 ;  /* 0x7feffffe1900780c */ /* 0x000fce0000704470 */
[----:B------:R-:W-:-:S06]  /*0ec0*/  DFMA R20, R26, R20, R28 ;  /* 0x000000141a14722b */ /* 0x000fcc000000001c */
[----:B------:R-:W-:Y:S05]  /*0ed0*/  @P0 BRA `(.L_x_14) ;  /* 0x00000000006c0947 */ /* 0x000fea0003800000 */
[----:B------:R-:W-:-:S04]  /*0ee0*/  LOP3.LUT R16, R15, 0x7ff00000, RZ, 0xc0, !PT ;  /* 0x7ff000000f107812 */ /* 0x000fc800078ec0ff */
[CC--:B------:R-:W-:Y:S02]  /*0ef0*/  VIADDMNMX R7, R5.reuse, -R16.reuse, 0xb9600000, !PT ;  /* 0xb960000005077446 */ /* 0x0c0fe40007800910 */
[----:B------:R-:W-:Y:S02]  /*0f00*/  ISETP.GE.U32.AND P0, PT, R5, R16, PT ;  /* 0x000000100500720c */ /* 0x000fe40003f06070 */
[----:B------:R-:W-:Y:S02]  /*0f10*/  VIMNMX R5, PT, PT, R7, 0x46a00000, PT ;  /* 0x46a0000007057848 */ /* 0x000fe40003fe0100 */
[----:B------:R-:W-:-:S05]  /*0f20*/  SEL R6, R6, 0x63400000, !P0 ;  /* 0x6340000006067807 */ /* 0x000fca0004000000 */
[----:B------:R-:W-:Y:S02]  /*0f30*/  IMAD.IADD R5, R5, 0x1, -R6 ;  /* 0x0000000105057824 */ /* 0x000fe400078e0a06 */
[----:B------:R-:W-:Y:S02]  /*0f40*/  IMAD.MOV.U32 R6, RZ, RZ, RZ ;  /* 0x000000ffff067224 */ /* 0x000fe400078e00ff */
[----:B------:R-:W-:-:S06]  /*0f50*/  VIADD R7, R5, 0x7fe00000 ;  /* 0x7fe0000005077836 */ /* 0x000fcc0000000000 */
[----:B------:R-:W-:-:S10]  /*0f60*/  DMUL R26, R20, R6 ;  /* 0x00000006141a7228 */ /* 0x000fd40000000000 */
[----:B------:R-:W-:-:S13]  /*0f70*/  FSETP.GTU.AND P0, PT, |R27|, 1.469367938527859385e-39, PT ;  /* 0x001000001b00780b */ /* 0x000fda0003f0c200 */
[----:B------:R-:W-:Y:S05]  /*0f80*/  @P0 BRA `(.L_x_15) ;  /* 0x0000000000940947 */ /* 0x000fea0003800000 */
[----:B------:R-:W-:-:S06]  /*0f90*/  DFMA R12, R20, -R12, R18 ;  /* 0x8000000c140c722b */ /* 0x000fcc0000000012 */
[----:B------:R-:W-:-:S04]  /*0fa0*/  IMAD.MOV.U32 R12, RZ, RZ, RZ ;  /* 0x000000ffff0c7224 */ /* 0x000fc800078e00ff */
[C---:B------:R-:W-:Y:S02]  /*0fb0*/  FSETP.NEU.AND P0, PT, R13.reuse, RZ, PT ;  /* 0x000000ff0d00720b */ /* 0x040fe40003f0d000 */
[----:B------:R-:W-:-:S04]  /*0fc0*/  LOP3.LUT R15, R13, 0x80000000, R15, 0x48, !PT ;  /* 0x800000000d0f7812 */ /* 0x000fc800078e480f */
[----:B------:R-:W-:-:S07]  /*0fd0*/  LOP3.LUT R13, R15, R7, RZ, 0xfc, !PT ;  /* 0x000000070f0d7212 */ /* 0x000fce00078efcff */
[----:B------:R-:W-:Y:S05]  /*0fe0*/  @!P0 BRA `(.L_x_15) ;  /* 0x00000000007c8947 */ /* 0x000fea0003800000 */
[----:B------:R-:W-:Y:S01]  /*0ff0*/  IMAD.MOV R7, RZ, RZ, -R5 ;  /* 0x000000ffff077224 */ /* 0x000fe200078e0a05 */
[----:B------:R-:W-:Y:S01]  /*1000*/  DMUL.RP R12, R20, R12 ;  /* 0x0000000c140c7228 */ /* 0x000fe20000008000 */
[----:B------:R-:W-:Y:S01]  /*1010*/  IMAD.MOV.U32 R6, RZ, RZ, RZ ;  /* 0x000000ffff067224 */ /* 0x000fe200078e00ff */
[----:B------:R-:W-:-:S05]  /*1020*/  IADD3 R5, PT, PT, -R5, -0x43300000, RZ ;  /* 0xbcd0000005057810 */ /* 0x000fca0007ffe1ff */
[----:B------:R-:W-:-:S03]  /*1030*/  DFMA R6, R26, -R6, R20 ;  /* 0x800000061a06722b */ /* 0x000fc60000000014 */
[----:B------:R-:W-:-:S07]  /*1040*/  LOP3.LUT R15, R13, R15, RZ, 0x3c, !PT ;  /* 0x0000000f0d0f7212 */ /* 0x000fce00078e3cff */
[----:B------:R-:W-:-:S04]  /*1050*/  FSETP.NEU.AND P0, PT, |R7|, R5, PT ;  /* 0x000000050700720b */ /* 0x000fc80003f0d200 */
[----:B------:R-:W-:Y:S02]  /*1060*/  FSEL R26, R12, R26, !P0 ;  /* 0x0000001a0c1a7208 */ /* 0x000fe40004000000 */
[----:B------:R-:W-:Y:S01]  /*1070*/  FSEL R27, R15, R27, !P0 ;  /* 0x0000001b0f1b7208 */ /* 0x000fe20004000000 */
[----:B------:R-:W-:Y:S06]  /*1080*/  BRA `(.L_x_15) ;  /* 0x0000000000547947 */ /* 0x000fec0003800000 */
.L_x_14:
[----:B------:R-:W-:-:S14]  /*1090*/  DSETP.NAN.AND P0, PT, R16, R16, PT ;  /* 0x000000101000722a */ /* 0x000fdc0003f08000 */
[----:B------:R-:W-:Y:S05]  /*10a0*/  @P0 BRA `(.L_x_16) ;  /* 0x0000000000440947 */ /* 0x000fea0003800000 */
[----:B------:R-:W-:-:S14]  /*10b0*/  DSETP.NAN.AND P0, PT, R14, R14, PT ;  /* 0x0000000e0e00722a */ /* 0x000fdc0003f08000 */
[----:B------:R-:W-:Y:S05]  /*10c0*/  @P0 BRA `(.L_x_17) ;  /* 0x0000000000300947 */ /* 0x000fea0003800000 */
[----:B------:R-:W-:Y:S01]  /*10d0*/  ISETP.NE.AND P0, PT, R7, R24, PT ;  /* 0x000000180700720c */ /* 0x000fe20003f05270 */
[----:B------:R-:W-:Y:S02]  /*10e0*/  IMAD.MOV.U32 R26, RZ, RZ, 0x0 ;  /* 0x00000000ff1a7424 */ /* 0x000fe400078e00ff */
[----:B------:R-:W-:-:S10]  /*10f0*/  IMAD.MOV.U32 R27, RZ, RZ, -0x80000 ;  /* 0xfff80000ff1b7424 */ /* 0x000fd400078e00ff */
[----:B------:R-:W-:Y:S05]  /*1100*/  @!P0 BRA `(.L_x_15) ;  /* 0x0000000000348947 */ /* 0x000fea0003800000 */
[----:B------:R-:W-:Y:S02]  /*1110*/  ISETP.NE.AND P0, PT, R7, 0x7ff00000, PT ;  /* 0x7ff000000700780c */ /* 0x000fe40003f05270 */
[----:B------:R-:W-:Y:S02]  /*1120*/  LOP3.LUT R27, R17, 0x80000000, R15, 0x48, !PT ;  /* 0x80000000111b7812 */ /* 0x000fe400078e480f */
[----:B------:R-:W-:-:S13]  /*1130*/  ISETP.EQ.OR P0, PT, R24, RZ, !P0 ;  /* 0x000000ff1800720c */ /* 0x000fda0004702670 */
[----:B------:R-:W-:Y:S01]  /*1140*/  @P0 LOP3.LUT R5, R27, 0x7ff00000, RZ, 0xfc, !PT ;  /* 0x7ff000001b050812 */ /* 0x000fe200078efcff */
[----:B------:R-:W-:Y:S02]  /*1150*/  @!P0 IMAD.MOV.U32 R26, RZ, RZ, RZ ;  /* 0x000000ffff1a8224 */ /* 0x000fe400078e00ff */
[----:B------:R-:W-:Y:S02]  /*1160*/  @P0 IMAD.MOV.U32 R26, RZ, RZ, RZ ;  /* 0x000000ffff1a0224 */ /* 0x000fe400078e00ff */
[----:B------:R-:W-:Y:S01]  /*1170*/  @P0 IMAD.MOV.U32 R27, RZ, RZ, R5 ;  /* 0x000000ffff1b0224 */ /* 0x000fe200078e0005 */
[----:B------:R-:W-:Y:S06]  /*1180*/  BRA `(.L_x_15) ;  /* 0x0000000000147947 */ /* 0x000fec0003800000 */
.L_x_17:
[----:B------:R-:W-:Y:S01]  /*1190*/  LOP3.LUT R27, R15, 0x80000, RZ, 0xfc, !PT ;  /* 0x000800000f1b7812 */ /* 0x000fe200078efcff */
[----:B------:R-:W-:Y:S01]  /*11a0*/  IMAD.MOV.U32 R26, RZ, RZ, R14 ;  /* 0x000000ffff1a7224 */ /* 0x000fe200078e000e */
[----:B------:R-:W-:Y:S06]  /*11b0*/  BRA `(.L_x_15) ;  /* 0x0000000000087947 */ /* 0x000fec0003800000 */
.L_x_16:
[----:B------:R-:W-:Y:S01]  /*11c0*/  LOP3.LUT R27, R17, 0x80000, RZ, 0xfc, !PT ;  /* 0x00080000111b7812 */ /* 0x000fe200078efcff */
[----:B------:R-:W-:-:S07]  /*11d0*/  IMAD.MOV.U32 R26, RZ, RZ, R16 ;  /* 0x000000ffff1a7224 */ /* 0x000fce00078e0010 */
.L_x_15:
[----:B------:R-:W-:Y:S02]  /*11e0*/  IMAD.MOV.U32 R6, RZ, RZ, R0 ;  /* 0x000000ffff067224 */ /* 0x000fe400078e0000 */
[----:B------:R-:W-:Y:S02]  /*11f0*/  IMAD.MOV.U32 R7, RZ, RZ, 0x0 ;  /* 0x00000000ff077424 */ /* 0x000fe400078e00ff */
[----:B------:R-:W-:Y:S02]  /*1200*/  IMAD.MOV.U32 R12, RZ, RZ, R26 ;  /* 0x000000ffff0c7224 */ /* 0x000fe400078e001a */
[----:B------:R-:W-:Y:S01]  /*1210*/  IMAD.MOV.U32 R13, RZ, RZ, R27 ;  /* 0x000000ffff0d7224 */ /* 0x000fe200078e001b */
[----:B------:R-:W-:Y:S06]  /*1220*/  RET.REL.NODEC R6 `(_Z6calcPiPiPd) ;  /* 0xffffffec06747950 */ /* 0x000fec0003c3ffff */
.L_x_18:
[----:B------:R-:W-:-:S00]  /*1230*/  BRA `(.L_x_18) ;  /* 0xfffffffc00fc7947 */ /* 0x000fc0000383ffff */
[----:B------:R-:W-:-:S00]  /*1240*/  NOP ;  /* 0x0000000000007918 */ /* 0x000fc00000000000 */
        /* <DEDUP_REMOVED lines=11> */
.L_x_20:


//--------------------- .nv.shared.reserved.0     --------------------------
	.section	.nv.shared.reserved.0,"aw",@nobits
	.weak		__nv_reservedSMEM_offset_0_alias
	.size		__nv_reservedSMEM_offset_0_alias, 0, 64
	.other		__nv_reservedSMEM_offset_0_alias,@"STO_CUDA_RESERVED_SHARED STV_DEFAULT"
__nv_reservedSMEM_offset_0_alias:
	.zero		0
	.zero		64


//--------------------- .nv.constant0._Z6calcPiPiPd --------------------------
	.section	.nv.constant0._Z6calcPiPiPd,"a",@progbits
	.sectionflags	@""
	.align	4
.nv.constant0._Z6calcPiPiPd:
	.zero		912


//--------------------- SYMBOLS --------------------------

	.type		.nv.reservedSmem.offset0,@object
	.size		.nv.reservedSmem.offset0,0x4
